//
// Generated by NVIDIA NVVM Compiler
//
// Compiler Build ID: CL-36424714
// Cuda compilation tools, release 13.0, V13.0.88
// Based on NVVM 20.0.0
//

.version 9.0
.target sm_100
.address_size 64

	// .globl	_Z11rnn_forwardPKfS0_S0_S0_S0_Pfiii

.visible .entry _Z11rnn_forwardPKfS0_S0_S0_S0_Pfiii(
	.param .u64 .ptr .align 1 _Z11rnn_forwardPKfS0_S0_S0_S0_Pfiii_param_0,
	.param .u64 .ptr .align 1 _Z11rnn_forwardPKfS0_S0_S0_S0_Pfiii_param_1,
	.param .u64 .ptr .align 1 _Z11rnn_forwardPKfS0_S0_S0_S0_Pfiii_param_2,
	.param .u64 .ptr .align 1 _Z11rnn_forwardPKfS0_S0_S0_S0_Pfiii_param_3,
	.param .u64 .ptr .align 1 _Z11rnn_forwardPKfS0_S0_S0_S0_Pfiii_param_4,
	.param .u64 .ptr .align 1 _Z11rnn_forwardPKfS0_S0_S0_S0_Pfiii_param_5,
	.param .u32 _Z11rnn_forwardPKfS0_S0_S0_S0_Pfiii_param_6,
	.param .u32 _Z11rnn_forwardPKfS0_S0_S0_S0_Pfiii_param_7,
	.param .u32 _Z11rnn_forwardPKfS0_S0_S0_S0_Pfiii_param_8
)
{
	.reg .pred 	%p<23>;
	.reg .b32 	%r<114>;
	.reg .b32 	%f<145>;
	.reg .b64 	%rd<86>;

	ld.param.u64 	%rd7, [_Z11rnn_forwardPKfS0_S0_S0_S0_Pfiii_param_0];
	ld.param.u64 	%rd8, [_Z11rnn_forwardPKfS0_S0_S0_S0_Pfiii_param_1];
	ld.param.u64 	%rd9, [_Z11rnn_forwardPKfS0_S0_S0_S0_Pfiii_param_2];
	ld.param.u64 	%rd10, [_Z11rnn_forwardPKfS0_S0_S0_S0_Pfiii_param_3];
	ld.param.u64 	%rd5, [_Z11rnn_forwardPKfS0_S0_S0_S0_Pfiii_param_4];
	ld.param.u32 	%r62, [_Z11rnn_forwardPKfS0_S0_S0_S0_Pfiii_param_6];
	ld.param.u32 	%r60, [_Z11rnn_forwardPKfS0_S0_S0_S0_Pfiii_param_7];
	ld.param.u32 	%r63, [_Z11rnn_forwardPKfS0_S0_S0_S0_Pfiii_param_8];
	cvta.to.global.u64 	%rd1, %rd9;
	cvta.to.global.u64 	%rd2, %rd7;
	cvta.to.global.u64 	%rd3, %rd10;
	cvta.to.global.u64 	%rd4, %rd8;
	mov.u32 	%r64, %ctaid.x;
	mov.u32 	%r65, %ntid.x;
	mov.u32 	%r66, %tid.x;
	mad.lo.s32 	%r1, %r64, %r65, %r66;
	mov.u32 	%r67, %ctaid.y;
	mov.u32 	%r68, %ntid.y;
	mul.lo.s32 	%r2, %r67, %r68;
	mov.u32 	%r3, %tid.y;
	add.s32 	%r69, %r2, %r3;
	setp.ge.s32 	%p1, %r1, %r62;
	setp.ge.s32 	%p2, %r69, %r63;
	or.pred  	%p3, %p1, %p2;
	@%p3 bra 	$L__BB0_25;
	cvta.to.global.u64 	%rd11, %rd5;
	mul.wide.u32 	%rd12, %r69, 4;
	add.s64 	%rd13, %rd11, %rd12;
	ld.global.f32 	%f135, [%rd13];
	setp.lt.s32 	%p4, %r60, 1;
	@%p4 bra 	$L__BB0_13;
	mul.lo.s32 	%r5, %r60, %r1;
	and.b32  	%r6, %r60, 7;
	setp.lt.u32 	%p5, %r60, 8;
	mov.b32 	%r95, 0;
	@%p5 bra 	$L__BB0_5;
	and.b32  	%r95, %r60, 2147483640;
	neg.s32 	%r100, %r95;
	shl.b32 	%r9, %r63, 3;
	mul.wide.s32 	%rd18, %r63, 4;
	mov.u32 	%r98, %r5;
	mov.u32 	%r99, %r69;
$L__BB0_4:
	.pragma "nounroll";
	mul.wide.s32 	%rd14, %r98, 4;
	add.s64 	%rd15, %rd2, %rd14;
	ld.global.f32 	%f27, [%rd15];
	mul.wide.s32 	%rd16, %r99, 4;
	add.s64 	%rd17, %rd1, %rd16;
	ld.global.f32 	%f28, [%rd17];
	fma.rn.f32 	%f29, %f27, %f28, %f135;
	ld.global.f32 	%f30, [%rd15+4];
	add.s64 	%rd19, %rd17, %rd18;
	ld.global.f32 	%f31, [%rd19];
	fma.rn.f32 	%f32, %f30, %f31, %f29;
	ld.global.f32 	%f33, [%rd15+8];
	add.s64 	%rd20, %rd19, %rd18;
	ld.global.f32 	%f34, [%rd20];
	fma.rn.f32 	%f35, %f33, %f34, %f32;
	ld.global.f32 	%f36, [%rd15+12];
	add.s64 	%rd21, %rd20, %rd18;
	ld.global.f32 	%f37, [%rd21];
	fma.rn.f32 	%f38, %f36, %f37, %f35;
	ld.global.f32 	%f39, [%rd15+16];
	add.s64 	%rd22, %rd21, %rd18;
	ld.global.f32 	%f40, [%rd22];
	fma.rn.f32 	%f41, %f39, %f40, %f38;
	ld.global.f32 	%f42, [%rd15+20];
	add.s64 	%rd23, %rd22, %rd18;
	ld.global.f32 	%f43, [%rd23];
	fma.rn.f32 	%f44, %f42, %f43, %f41;
	ld.global.f32 	%f45, [%rd15+24];
	add.s64 	%rd24, %rd23, %rd18;
	ld.global.f32 	%f46, [%rd24];
	fma.rn.f32 	%f47, %f45, %f46, %f44;
	ld.global.f32 	%f48, [%rd15+28];
	add.s64 	%rd25, %rd24, %rd18;
	ld.global.f32 	%f49, [%rd25];
	fma.rn.f32 	%f135, %f48, %f49, %f47;
	add.s32 	%r100, %r100, 8;
	add.s32 	%r99, %r99, %r9;
	add.s32 	%r98, %r98, 8;
	setp.eq.s32 	%p6, %r100, 0;
	@%p6 bra 	$L__BB0_5;
	bra.uni 	$L__BB0_4;
$L__BB0_5:
	setp.eq.s32 	%p7, %r6, 0;
	@%p7 bra 	$L__BB0_13;
	and.b32  	%r11, %r60, 3;
	setp.lt.u32 	%p8, %r6, 4;
	@%p8 bra 	$L__BB0_8;
	add.s32 	%r71, %r95, %r5;
	mul.wide.s32 	%rd26, %r71, 4;
	add.s64 	%rd27, %rd2, %rd26;
	ld.global.f32 	%f51, [%rd27];
	mad.lo.s32 	%r72, %r95, %r63, %r69;
	mul.wide.s32 	%rd28, %r72, 4;
	add.s64 	%rd29, %rd1, %rd28;
	ld.global.f32 	%f52, [%rd29];
	fma.rn.f32 	%f53, %f51, %f52, %f135;
	ld.global.f32 	%f54, [%rd27+4];
	mul.wide.s32 	%rd30, %r63, 4;
	add.s64 	%rd31, %rd29, %rd30;
	ld.global.f32 	%f55, [%rd31];
	fma.rn.f32 	%f56, %f54, %f55, %f53;
	ld.global.f32 	%f57, [%rd27+8];
	add.s64 	%rd32, %rd31, %rd30;
	ld.global.f32 	%f58, [%rd32];
	fma.rn.f32 	%f59, %f57, %f58, %f56;
	ld.global.f32 	%f60, [%rd27+12];
	add.s64 	%rd33, %rd32, %rd30;
	ld.global.f32 	%f61, [%rd33];
	fma.rn.f32 	%f135, %f60, %f61, %f59;
	add.s32 	%r95, %r95, 4;
$L__BB0_8:
	setp.eq.s32 	%p9, %r11, 0;
	@%p9 bra 	$L__BB0_13;
	setp.eq.s32 	%p10, %r11, 1;
	@%p10 bra 	$L__BB0_11;
	add.s32 	%r73, %r95, %r5;
	mul.wide.s32 	%rd34, %r73, 4;
	add.s64 	%rd35, %rd2, %rd34;
	ld.global.f32 	%f63, [%rd35];
	mad.lo.s32 	%r74, %r95, %r63, %r69;
	mul.wide.s32 	%rd36, %r74, 4;
	add.s64 	%rd37, %rd1, %rd36;
	ld.global.f32 	%f64, [%rd37];
	fma.rn.f32 	%f65, %f63, %f64, %f135;
	ld.global.f32 	%f66, [%rd35+4];
	mul.wide.s32 	%rd38, %r63, 4;
	add.s64 	%rd39, %rd37, %rd38;
	ld.global.f32 	%f67, [%rd39];
	fma.rn.f32 	%f135, %f66, %f67, %f65;
	add.s32 	%r95, %r95, 2;
$L__BB0_11:
	and.b32  	%r75, %r60, 1;
	setp.eq.b32 	%p11, %r75, 1;
	not.pred 	%p12, %p11;
	@%p12 bra 	$L__BB0_13;
	add.s32 	%r76, %r95, %r5;
	mul.wide.s32 	%rd40, %r76, 4;
	add.s64 	%rd41, %rd2, %rd40;
	ld.global.f32 	%f68, [%rd41];
	mad.lo.s32 	%r77, %r95, %r63, %r69;
	mul.wide.s32 	%rd42, %r77, 4;
	add.s64 	%rd43, %rd1, %rd42;
	ld.global.f32 	%f69, [%rd43];
	fma.rn.f32 	%f135, %f68, %f69, %f135;
$L__BB0_13:
	mul.lo.s32 	%r16, %r63, %r1;
	add.s32 	%r79, %r63, -1;
	and.b32  	%r17, %r63, 7;
	setp.lt.u32 	%p13, %r79, 7;
	mov.b32 	%r111, 0;
	@%p13 bra 	$L__BB0_16;
	and.b32  	%r111, %r63, 2147483640;
	neg.s32 	%r110, %r111;
	add.s32 	%r80, %r3, %r63;
	add.s32 	%r109, %r80, %r2;
	shl.b32 	%r21, %r63, 3;
	shl.b32 	%r81, %r63, 1;
	add.s32 	%r108, %r69, %r81;
	mad.lo.s32 	%r107, %r63, 3, %r69;
	shl.b32 	%r82, %r63, 2;
	add.s32 	%r106, %r69, %r82;
	mad.lo.s32 	%r105, %r63, 5, %r69;
	mad.lo.s32 	%r104, %r63, 6, %r69;
	mad.lo.s32 	%r103, %r63, 7, %r69;
	mov.u32 	%r101, %r16;
	mov.u32 	%r102, %r69;
$L__BB0_15:
	.pragma "nounroll";
	mul.wide.s32 	%rd44, %r101, 4;
	add.s64 	%rd45, %rd4, %rd44;
	ld.global.f32 	%f71, [%rd45];
	mul.wide.u32 	%rd46, %r102, 4;
	add.s64 	%rd47, %rd3, %rd46;
	ld.global.f32 	%f72, [%rd47];
	fma.rn.f32 	%f73, %f71, %f72, %f135;
	ld.global.f32 	%f74, [%rd45+4];
	mul.wide.u32 	%rd48, %r109, 4;
	add.s64 	%rd49, %rd3, %rd48;
	ld.global.f32 	%f75, [%rd49];
	fma.rn.f32 	%f76, %f74, %f75, %f73;
	ld.global.f32 	%f77, [%rd45+8];
	mul.wide.u32 	%rd50, %r108, 4;
	add.s64 	%rd51, %rd3, %rd50;
	ld.global.f32 	%f78, [%rd51];
	fma.rn.f32 	%f79, %f77, %f78, %f76;
	ld.global.f32 	%f80, [%rd45+12];
	mul.wide.u32 	%rd52, %r107, 4;
	add.s64 	%rd53, %rd3, %rd52;
	ld.global.f32 	%f81, [%rd53];
	fma.rn.f32 	%f82, %f80, %f81, %f79;
	ld.global.f32 	%f83, [%rd45+16];
	mul.wide.u32 	%rd54, %r106, 4;
	add.s64 	%rd55, %rd3, %rd54;
	ld.global.f32 	%f84, [%rd55];
	fma.rn.f32 	%f85, %f83, %f84, %f82;
	ld.global.f32 	%f86, [%rd45+20];
	mul.wide.u32 	%rd56, %r105, 4;
	add.s64 	%rd57, %rd3, %rd56;
	ld.global.f32 	%f87, [%rd57];
	fma.rn.f32 	%f88, %f86, %f87, %f85;
	ld.global.f32 	%f89, [%rd45+24];
	mul.wide.u32 	%rd58, %r104, 4;
	add.s64 	%rd59, %rd3, %rd58;
	ld.global.f32 	%f90, [%rd59];
	fma.rn.f32 	%f91, %f89, %f90, %f88;
	ld.global.f32 	%f92, [%rd45+28];
	mul.wide.u32 	%rd60, %r103, 4;
	add.s64 	%rd61, %rd3, %rd60;
	ld.global.f32 	%f93, [%rd61];
	fma.rn.f32 	%f135, %f92, %f93, %f91;
	add.s32 	%r110, %r110, 8;
	add.s32 	%r109, %r109, %r21;
	add.s32 	%r108, %r108, %r21;
	add.s32 	%r107, %r107, %r21;
	add.s32 	%r106, %r106, %r21;
	add.s32 	%r105, %r105, %r21;
	add.s32 	%r104, %r104, %r21;
	add.s32 	%r103, %r103, %r21;
	add.s32 	%r102, %r102, %r21;
	add.s32 	%r101, %r101, 8;
	setp.ne.s32 	%p14, %r110, 0;
	@%p14 bra 	$L__BB0_15;
$L__BB0_16:
	setp.eq.s32 	%p15, %r17, 0;
	@%p15 bra 	$L__BB0_24;
	and.b32  	%r55, %r63, 3;
	setp.lt.u32 	%p16, %r17, 4;
	@%p16 bra 	$L__BB0_19;
	add.s32 	%r83, %r111, %r16;
	mul.wide.s32 	%rd62, %r83, 4;
	add.s64 	%rd63, %rd4, %rd62;
	ld.global.f32 	%f95, [%rd63];
	mad.lo.s32 	%r84, %r111, %r63, %r69;
	mul.wide.u32 	%rd64, %r84, 4;
	add.s64 	%rd65, %rd3, %rd64;
	ld.global.f32 	%f96, [%rd65];
	fma.rn.f32 	%f97, %f95, %f96, %f135;
	ld.global.f32 	%f98, [%rd63+4];
	add.s32 	%r85, %r84, %r63;
	mul.wide.u32 	%rd66, %r85, 4;
	add.s64 	%rd67, %rd3, %rd66;
	ld.global.f32 	%f99, [%rd67];
	fma.rn.f32 	%f100, %f98, %f99, %f97;
	ld.global.f32 	%f101, [%rd63+8];
	add.s32 	%r86, %r85, %r63;
	mul.wide.u32 	%rd68, %r86, 4;
	add.s64 	%rd69, %rd3, %rd68;
	ld.global.f32 	%f102, [%rd69];
	fma.rn.f32 	%f103, %f101, %f102, %f100;
	ld.global.f32 	%f104, [%rd63+12];
	add.s32 	%r87, %r86, %r63;
	mul.wide.u32 	%rd70, %r87, 4;
	add.s64 	%rd71, %rd3, %rd70;
	ld.global.f32 	%f105, [%rd71];
	fma.rn.f32 	%f135, %f104, %f105, %f103;
	add.s32 	%r111, %r111, 4;
$L__BB0_19:
	setp.eq.s32 	%p17, %r55, 0;
	@%p17 bra 	$L__BB0_24;
	setp.eq.s32 	%p18, %r55, 1;
	@%p18 bra 	$L__BB0_22;
	add.s32 	%r88, %r111, %r16;
	mul.wide.s32 	%rd72, %r88, 4;
	add.s64 	%rd73, %rd4, %rd72;
	ld.global.f32 	%f107, [%rd73];
	mad.lo.s32 	%r89, %r111, %r63, %r69;
	mul.wide.u32 	%rd74, %r89, 4;
	add.s64 	%rd75, %rd3, %rd74;
	ld.global.f32 	%f108, [%rd75];
	fma.rn.f32 	%f109, %f107, %f108, %f135;
	ld.global.f32 	%f110, [%rd73+4];
	add.s32 	%r90, %r89, %r63;
	mul.wide.u32 	%rd76, %r90, 4;
	add.s64 	%rd77, %rd3, %rd76;
	ld.global.f32 	%f111, [%rd77];
	fma.rn.f32 	%f135, %f110, %f111, %f109;
	add.s32 	%r111, %r111, 2;
$L__BB0_22:
	and.b32  	%r91, %r63, 1;
	setp.eq.b32 	%p19, %r91, 1;
	not.pred 	%p20, %p19;
	@%p20 bra 	$L__BB0_24;
	add.s32 	%r92, %r111, %r16;
	mul.wide.s32 	%rd78, %r92, 4;
	add.s64 	%rd79, %rd4, %rd78;
	ld.global.f32 	%f112, [%rd79];
	mad.lo.s32 	%r93, %r111, %r63, %r69;
	mul.wide.u32 	%rd80, %r93, 4;
	add.s64 	%rd81, %rd3, %rd80;
	ld.global.f32 	%f113, [%rd81];
	fma.rn.f32 	%f135, %f112, %f113, %f135;
$L__BB0_24:
	ld.param.u64 	%rd85, [_Z11rnn_forwardPKfS0_S0_S0_S0_Pfiii_param_5];
	abs.f32 	%f114, %f135;
	mul.f32 	%f115, %f114, 0f4038AA3B;
	ex2.approx.ftz.f32 	%f116, %f115;
	add.f32 	%f117, %f116, 0f3F800000;
	rcp.approx.ftz.f32 	%f118, %f117;
	fma.rn.f32 	%f119, %f118, 0fC0000000, 0f3F800000;
	setp.ge.f32 	%p21, %f114, 0f41102CB4;
	selp.f32 	%f120, 0f3F800000, %f119, %p21;
	copysign.f32 	%f121, %f135, %f120;
	mul.f32 	%f122, %f135, %f135;
	fma.rn.f32 	%f123, %f122, 0f3C80F082, 0fBD563CAE;
	fma.rn.f32 	%f124, %f123, %f122, 0f3E085941;
	fma.rn.f32 	%f125, %f124, %f122, 0fBEAAA9ED;
	fma.rn.f32 	%f126, %f125, %f122, 0f00000000;
	fma.rn.f32 	%f127, %f126, %f135, %f135;
	setp.ge.f32 	%p22, %f114, 0f3F19999A;
	selp.f32 	%f128, %f121, %f127, %p22;
	add.s32 	%r94, %r16, %r69;
	cvta.to.global.u64 	%rd82, %rd85;
	mul.wide.s32 	%rd83, %r94, 4;
	add.s64 	%rd84, %rd82, %rd83;
	st.global.f32 	[%rd84], %f128;
$L__BB0_25:
	ret;

}


// ===== COMPILED SASS (sm_100) =====

	.target	sm_100

	.elftype	@"ET_EXEC"


//--------------------- .note.nv.tkinfo           --------------------------
	.section	.note.nv.tkinfo,"",@"SHT_NOTE"
	.sectionflags	@"SHF_NOTE_NV_TKINFO"
	.tkinfo
        /*0018*/ 	.word	0x00000002
        /*0030*/ 	.string	""
        /*0030*/ 	.string	"ptxas"
        /*0030*/ 	.string	"Cuda compilation tools, release 13.0, V13.0.88"
        /*0030*/ 	.string	"Build cuda_13.0.r13.0/compiler.36424714_0"
        /*0030*/ 	.string	"-arch sm_100 -m 64 "



//--------------------- .note.nv.cuinfo           --------------------------
	.section	.note.nv.cuinfo,"",@"SHT_NOTE"
	.sectionflags	@"SHF_NOTE_NV_CUINFO"
        /*0018*/ 	.short	0x0002
        /*001a*/ 	.short	0x0064
        /*001c*/ 	.short	0x0082
	.zero		2


//--------------------- .nv.info                  --------------------------
	.section	.nv.info,"",@"SHT_CUDA_INFO"
	.align	4


	//----- nvinfo : EIATTR_REGCOUNT
	.align		4
        /*0000*/ 	.byte	0x04, 0x2f
        /*0002*/ 	.short	(.L_1 - .L_0)
	.align		4
.L_0:
        /*0004*/ 	.word	index@(_Z11rnn_forwardPKfS0_S0_S0_S0_Pfiii)
        /*0008*/ 	.word	0x00000020


	//----- nvinfo : EIATTR_FRAME_SIZE
	.align		4
.L_1:
        /*000c*/ 	.byte	0x04, 0x11
        /*000e*/ 	.short	(.L_3 - .L_2)
	.align		4
.L_2:
        /*0010*/ 	.word	index@(_Z11rnn_forwardPKfS0_S0_S0_S0_Pfiii)
        /*0014*/ 	.word	0x00000000


	//----- nvinfo : EIATTR_MIN_STACK_SIZE
	.align		4
.L_3:
        /*0018*/ 	.byte	0x04, 0x12
        /*001a*/ 	.short	(.L_5 - .L_4)
	.align		4
.L_4:
        /*001c*/ 	.word	index@(_Z11rnn_forwardPKfS0_S0_S0_S0_Pfiii)
        /*0020*/ 	.word	0x00000000
.L_5:


//--------------------- .nv.compat                --------------------------
	.section	.nv.compat,"",@"SHT_CUDA_COMPAT_INFO"
	.align	4
        /*0000*/ 	.byte	0x02, 0x09, 0x00, 0x00, 0x02, 0x02, 0x01, 0x00, 0x02, 0x05, 0x05, 0x00, 0x03, 0x07, 0x01, 0x01
        /*0010*/ 	.byte	0x02, 0x03, 0x00, 0x00, 0x02, 0x06, 0x01, 0x00, 0x04, 0x0b, 0x08, 0x00, 0x01, 0x00, 0x00, 0x00
        /*0020*/ 	.byte	0x00, 0x00, 0x00, 0x00


//--------------------- .nv.info._Z11rnn_forwardPKfS0_S0_S0_S0_Pfiii --------------------------
	.section	.nv.info._Z11rnn_forwardPKfS0_S0_S0_S0_Pfiii,"",@"SHT_CUDA_INFO"
	.sectionflags	@""
	.align	4


	//----- nvinfo : EIATTR_CUDA_API_VERSION
	.align		4
        /*0000*/ 	.byte	0x04, 0x37
        /*0002*/ 	.short	(.L_7 - .L_6)
.L_6:
        /*0004*/ 	.word	0x00000082


	//----- nvinfo : EIATTR_KPARAM_INFO
	.align		4
.L_7:
        /*0008*/ 	.byte	0x04, 0x17
        /*000a*/ 	.short	(.L_9 - .L_8)
.L_8:
        /*000c*/ 	.word	0x00000000
        /*0010*/ 	.short	0x0008
        /*0012*/ 	.short	0x0038
        /*0014*/ 	.byte	0x00, 0xf0, 0x11, 0x00


	//----- nvinfo : EIATTR_KPARAM_INFO
	.align		4
.L_9:
        /*0018*/ 	.byte	0x04, 0x17
        /*001a*/ 	.short	(.L_11 - .L_10)
.L_10:
        /*001c*/ 	.word	0x00000000
        /*0020*/ 	.short	0x0007
        /*0022*/ 	.short	0x0034
        /*0024*/ 	.byte	0x00, 0xf0, 0x11, 0x00


	//----- nvinfo : EIATTR_KPARAM_INFO
	.align		4
.L_11:
        /*0028*/ 	.byte	0x04, 0x17
        /*002a*/ 	.short	(.L_13 - .L_12)
.L_12:
        /*002c*/ 	.word	0x00000000
        /*0030*/ 	.short	0x0006
        /*0032*/ 	.short	0x0030
        /*0034*/ 	.byte	0x00, 0xf0, 0x11, 0x00


	//----- nvinfo : EIATTR_KPARAM_INFO
	.align		4
.L_13:
        /*0038*/ 	.byte	0x04, 0x17
        /*003a*/ 	.short	(.L_15 - .L_14)
.L_14:
        /*003c*/ 	.word	0x00000000
        /*0040*/ 	.short	0x0005
        /*0042*/ 	.short	0x0028
        /*0044*/ 	.byte	0x00, 0xf5, 0x21, 0x00


	//----- nvinfo : EIATTR_KPARAM_INFO
	.align		4
.L_15:
        /*0048*/ 	.byte	0x04, 0x17
        /*004a*/ 	.short	(.L_17 - .L_16)
.L_16:
        /*004c*/ 	.word	0x00000000
        /*0050*/ 	.short	0x0004
        /*0052*/ 	.short	0x0020
        /*0054*/ 	.byte	0x00, 0xf5, 0x21, 0x00


	//----- nvinfo : EIATTR_KPARAM_INFO
	.align		4
.L_17:
        /*0058*/ 	.byte	0x04, 0x17
        /*005a*/ 	.short	(.L_19 - .L_18)
.L_18:
        /*005c*/ 	.word	0x00000000
        /*0060*/ 	.short	0x0003
        /*0062*/ 	.short	0x0018
        /*0064*/ 	.byte	0x00, 0xf5, 0x21, 0x00


	//----- nvinfo : EIATTR_KPARAM_INFO
	.align		4
.L_19:
        /*0068*/ 	.byte	0x04, 0x17
        /*006a*/ 	.short	(.L_21 - .L_20)
.L_20:
        /*006c*/ 	.word	0x00000000
        /*0070*/ 	.short	0x0002
        /*0072*/ 	.short	0x0010
        /*0074*/ 	.byte	0x00, 0xf5, 0x21, 0x00


	//----- nvinfo : EIATTR_KPARAM_INFO
	.align		4
.L_21:
        /*0078*/ 	.byte	0x04, 0x17
        /*007a*/ 	.short	(.L_23 - .L_22)
.L_22:
        /*007c*/ 	.word	0x00000000
        /*0080*/ 	.short	0x0001
        /*0082*/ 	.short	0x0008
        /*0084*/ 	.byte	0x00, 0xf5, 0x21, 0x00


	//----- nvinfo : EIATTR_KPARAM_INFO
	.align		4
.L_23:
        /*0088*/ 	.byte	0x04, 0x17
        /*008a*/ 	.short	(.L_25 - .L_24)
.L_24:
        /*008c*/ 	.word	0x00000000
        /*0090*/ 	.short	0x0000
        /*0092*/ 	.short	0x0000
        /*0094*/ 	.byte	0x00, 0xf5, 0x21, 0x00


	//----- nvinfo : EIATTR_SPARSE_MMA_MASK
	.align		4
.L_25:
        /*0098*/ 	.byte	0x03, 0x50
        /*009a*/ 	.short	0x0000


	//----- nvinfo : EIATTR_MAXREG_COUNT
	.align		4
        /*009c*/ 	.byte	0x03, 0x1b
        /*009e*/ 	.short	0x00ff


	//----- nvinfo : EIATTR_MERCURY_ISA_VERSION
	.align		4
        /*00a0*/ 	.byte	0x03, 0x5f
        /*00a2*/ 	.short	0x0101


	//----- nvinfo : EIATTR_VRC_CTA_INIT_COUNT
	.align		4
        /*00a4*/ 	.byte	0x02, 0x4a
	.zero		1
	.zero		1


	//----- nvinfo : EIATTR_EXIT_INSTR_OFFSETS
	.align		4
        /*00a8*/ 	.byte	0x04, 0x1c
        /*00aa*/ 	.short	(.L_27 - .L_26)


	//   ....[0]....
.L_26:
        /*00ac*/ 	.word	0x000000f0


	//   ....[1]....
        /*00b0*/ 	.word	0x00001120


	//----- nvinfo : EIATTR_CBANK_PARAM_SIZE
	.align		4
.L_27:
        /*00b4*/ 	.byte	0x03, 0x19
        /*00b6*/ 	.short	0x003c


	//----- nvinfo : EIATTR_PARAM_CBANK
	.align		4
        /*00b8*/ 	.byte	0x04, 0x0a
        /*00ba*/ 	.short	(.L_29 - .L_28)
	.align		4
.L_28:
        /*00bc*/ 	.word	index@(.nv.constant0._Z11rnn_forwardPKfS0_S0_S0_S0_Pfiii)
        /*00c0*/ 	.short	0x0380
        /*00c2*/ 	.short	0x003c


	//----- nvinfo : EIATTR_SW_WAR
	.align		4
.L_29:
        /*00c4*/ 	.byte	0x04, 0x36
        /*00c6*/ 	.short	(.L_31 - .L_30)
.L_30:
        /*00c8*/ 	.word	0x00000008
.L_31:


//--------------------- .nv.callgraph             --------------------------
	.section	.nv.callgraph,"",@"SHT_CUDA_CALLGRAPH"
	.align	4
	.sectionentsize	8
	.align		4
        /*0000*/ 	.word	0x00000000
	.align		4
        /*0004*/ 	.word	0xffffffff
	.align		4
        /*0008*/ 	.word	0x00000000
	.align		4
        /*000c*/ 	.word	0xfffffffe
	.align		4
        /*0010*/ 	.word	0x00000000
	.align		4
        /*0014*/ 	.word	0xfffffffd
	.align		4
        /*0018*/ 	.word	0x00000000
	.align		4
        /*001c*/ 	.word	0xfffffffc


//--------------------- .text._Z11rnn_forwardPKfS0_S0_S0_S0_Pfiii --------------------------
	.section	.text._Z11rnn_forwardPKfS0_S0_S0_S0_Pfiii,"ax",@progbits
	.align	128
        .global         _Z11rnn_forwardPKfS0_S0_S0_S0_Pfiii
        .type           _Z11rnn_forwardPKfS0_S0_S0_S0_Pfiii,@function
        .size           _Z11rnn_forwardPKfS0_S0_S0_S0_Pfiii,(.L_x_9 - _Z11rnn_forwardPKfS0_S0_S0_S0_Pfiii)
        .other          _Z11rnn_forwardPKfS0_S0_S0_S0_Pfiii,@"STO_CUDA_ENTRY STV_DEFAULT"
_Z11rnn_forwardPKfS0_S0_S0_S0_Pfiii:
.text._Z11rnn_forwardPKfS0_S0_S0_S0_Pfiii:
[----:B------:R-:W-:Y:S01]  /*0000*/  LDC R1, c[0x0][0x37c] ;  /* 0x0000df00ff017b82 */ /* 0x000fe20000000800 */
[----:B------:R-:W0:Y:S07]  /*0010*/  S2R R11, SR_TID.Y ;  /* 0x00000000000b7919 */ /* 0x000e2e0000002200 */
[----:B------:R-:W1:Y:S01]  /*0020*/  S2UR UR4, SR_CTAID.Y ;  /* 0x00000000000479c3 */ /* 0x000e620000002600 */
[----:B------:R-:W2:Y:S01]  /*0030*/  LDCU UR8, c[0x0][0x3b8] ;  /* 0x00007700ff0877ac */ /* 0x000ea20008000800 */
[----:B------:R-:W3:Y:S01]  /*0040*/  S2R R2, SR_TID.X ;  /* 0x0000000000027919 */ /* 0x000ee20000002100 */
[----:B------:R-:W4:Y:S05]  /*0050*/  LDCU UR7, c[0x0][0x3b0] ;  /* 0x00007600ff0777ac */ /* 0x000f2a0008000800 */
[----:B------:R-:W3:Y:S01]  /*0060*/  LDC R19, c[0x0][0x360] ;  /* 0x0000d800ff137b82 */ /* 0x000ee20000000800 */
[----:B------:R-:W1:Y:S07]  /*0070*/  LDCU UR5, c[0x0][0x364] ;  /* 0x00006c80ff0577ac */ /* 0x000e6e0008000800 */
[----:B------:R-:W3:Y:S01]  /*0080*/  S2UR UR6, SR_CTAID.X ;  /* 0x00000000000679c3 */ /* 0x000ee20000002500 */
[----:B--2---:R-:W-:Y:S01]  /*0090*/  MOV R0, UR8 ;  /* 0x0000000800007c02 */ /* 0x004fe20008000f00 */
[----:B-1----:R-:W-:-:S06]  /*00a0*/  UIMAD UR4, UR4, UR5, URZ ;  /* 0x00000005040472a4 */ /* 0x002fcc000f8e02ff */
[----:B0-----:R-:W-:-:S04]  /*00b0*/  IADD3 R3, PT, PT, R11, UR4, RZ ;  /* 0x000000040b037c10 */ /* 0x001fc8000fffe0ff */
[----:B------:R-:W-:Y:S01]  /*00c0*/  ISETP.GE.AND P0, PT, R3, R0, PT ;  /* 0x000000000300720c */ /* 0x000fe20003f06270 */
[----:B---3--:R-:W-:-:S05]  /*00d0*/  IMAD R19, R19, UR6, R2 ;  /* 0x0000000613137c24 */ /* 0x008fca000f8e0202 */
[----:B----4-:R-:W-:-:S13]  /*00e0*/  ISETP.GE.OR P0, PT, R19, UR7, P0 ;  /* 0x0000000713007c0c */ /* 0x010fda0008706670 */
[----:B------:R-:W-:Y:S05]  /*00f0*/  @P0 EXIT ;  /* 0x000000000000094d */ /* 0x000fea0003800000 */
[----:B------:R-:W0:Y:S01]  /*0100*/  LDC.64 R4, c[0x0][0x3a0] ;  /* 0x0000e800ff047b82 */ /* 0x000e220000000a00 */
[----:B------:R-:W1:Y:S01]  /*0110*/  LDCU.64 UR8, c[0x0][0x358] ;  /* 0x00006b00ff0877ac */ /* 0x000e620008000a00 */
[----:B------:R-:W2:Y:S01]  /*0120*/  LDCU UR5, c[0x0][0x3b4] ;  /* 0x00007680ff0577ac */ /* 0x000ea20008000800 */
[----:B0-----:R-:W-:-:S05]  /*0130*/  IMAD.WIDE.U32 R4, R3, 0x4, R4 ;  /* 0x0000000403047825 */ /* 0x001fca00078e0004 */
[----:B-1----:R0:W5:Y:S01]  /*0140*/  LDG.E R10, desc[UR8][R4.64] ;  /* 0x00000008040a7981 */ /* 0x002162000c1e1900 */
[----:B--2---:R-:W-:-:S09]  /*0150*/  UISETP.GE.AND UP0, UPT, UR5, 0x1, UPT ;  /* 0x000000010500788c */ /* 0x004fd2000bf06270 */
[----:B0-----:R-:W-:Y:S05]  /*0160*/  BRA.U !UP0, `(.L_x_0) ;  /* 0x0000000508ac7547 */ /* 0x001fea000b800000 */
[----:B------:R-:W-:Y:S01]  /*0170*/  UISETP.GE.U32.AND UP1, UPT, UR5, 0x8, UPT ;  /* 0x000000080500788c */ /* 0x000fe2000bf26070 */
[----:B------:R-:W-:Y:S01]  /*0180*/  HFMA2 R23, -RZ, RZ, 0, 0 ;  /* 0x00000000ff177431 */ /* 0x000fe200000001ff */
[----:B------:R-:W-:Y:S02]  /*0190*/  ULOP3.LUT UR6, UR5, 0x7, URZ, 0xc0, !UPT ;  /* 0x0000000705067892 */ /* 0x000fe4000f8ec0ff */
[----:B------:R-:W-:Y:S02]  /*01a0*/  IMAD R2, R19, UR5, RZ ;  /* 0x0000000513027c24 */ /* 0x000fe4000f8e02ff */
[----:B------:R-:W-:-:S03]  /*01b0*/  UISETP.NE.AND UP0, UPT, UR6, URZ, UPT ;  /* 0x000000ff0600728c */ /* 0x000fc6000bf05270 */
[----:B------:R-:W-:Y:S08]  /*01c0*/  BRA.U !UP1, `(.L_x_1) ;  /* 0x0000000109b87547 */ /* 0x000ff0000b800000 */
[----:B------:R-:W-:Y:S01]  /*01d0*/  ULOP3.LUT UR5, UR5, 0x7ffffff8, URZ, 0xc0, !UPT ;  /* 0x7ffffff805057892 */ /* 0x000fe2000f8ec0ff */
[----:B------:R-:W-:Y:S02]  /*01e0*/  MOV R18, R2 ;  /* 0x0000000200127202 */ /* 0x000fe40000000f00 */
[----:B------:R-:W-:Y:S01]  /*01f0*/  MOV R21, R3 ;  /* 0x0000000300157202 */ /* 0x000fe20000000f00 */
[----:B------:R-:W-:Y:S02]  /*0200*/  UIADD3 UR7, UPT, UPT, -UR5, URZ, URZ ;  /* 0x000000ff05077290 */ /* 0x000fe4000fffe1ff */
[----:B------:R-:W-:-:S10]  /*0210*/  MOV R23, UR5 ;  /* 0x0000000500177c02 */ /* 0x000fd40008000f00 */
.L_x_2:
[----:B------:R-:W0:Y:S08]  /*0220*/  LDC.64 R12, c[0x0][0x390] ;  /* 0x0000e400ff0c7b82 */ /* 0x000e300000000a00 */
[----:B------:R-:W1:Y:S08]  /*0230*/  LDC R0, c[0x0][0x3b8] ;  /* 0x0000ee00ff007b82 */ /* 0x000e700000000800 */
[----:B------:R-:W2:Y:S01]  /*0240*/  LDC.64 R4, c[0x0][0x380] ;  /* 0x0000e000ff047b82 */ /* 0x000ea20000000a00 */
[----:B0-----:R-:W-:-:S05]  /*0250*/  IMAD.WIDE R12, R21, 0x4, R12 ;  /* 0x00000004150c7825 */ /* 0x001fca00078e020c */
[----:B------:R0:W3:Y:S01]  /*0260*/  LDG.E R25, desc[UR8][R12.64] ;  /* 0x000000080c197981 */ /* 0x0000e2000c1e1900 */
[----:B-1----:R-:W-:-:S05]  /*0270*/  IMAD.WIDE R14, R0, 0x4, R12 ;  /* 0x00000004000e7825 */ /* 0x002fca00078e020c */
[----:B------:R1:W4:Y:S01]  /*0280*/  LDG.E R20, desc[UR8][R14.64] ;  /* 0x000000080e147981 */ /* 0x000322000c1e1900 */
[----:B------:R-:W-:-:S04]  /*0290*/  IMAD.WIDE R6, R0, 0x4, R14 ;  /* 0x0000000400067825 */ /* 0x000fc800078e020e */
[----:B--2---:R-:W-:Y:S01]  /*02a0*/  IMAD.WIDE R4, R18, 0x4, R4 ;  /* 0x0000000412047825 */ /* 0x004fe200078e0204 */
[----:B------:R2:W4:Y:S03]  /*02b0*/  LDG.E R24, desc[UR8][R6.64] ;  /* 0x0000000806187981 */ /* 0x000526000c1e1900 */
[C---:B------:R-:W-:Y:S01]  /*02c0*/  IMAD.WIDE R8, R0.reuse, 0x4, R6 ;  /* 0x0000000400087825 */ /* 0x040fe200078e0206 */
[----:B------:R-:W3:Y:S04]  /*02d0*/  LDG.E R27, desc[UR8][R4.64] ;  /* 0x00000008041b7981 */ /* 0x000ee8000c1e1900 */
[----:B------:R-:W4:Y:S01]  /*02e0*/  LDG.E R29, desc[UR8][R4.64+0x4] ;  /* 0x00000408041d7981 */ /* 0x000f22000c1e1900 */
[----:B0-----:R-:W-:-:S03]  /*02f0*/  IMAD.WIDE R12, R0, 0x4, R8 ;  /* 0x00000004000c7825 */ /* 0x001fc600078e0208 */
[----:B------:R-:W4:Y:S01]  /*0300*/  LDG.E R22, desc[UR8][R4.64+0x8] ;  /* 0x0000080804167981 */ /* 0x000f22000c1e1900 */
[----:B------:R-:W-:-:S03]  /*0310*/  IMAD.WIDE R16, R0, 0x4, R12 ;  /* 0x0000000400107825 */ /* 0x000fc600078e020c */
[----:B------:R-:W4:Y:S04]  /*0320*/  LDG.E R9, desc[UR8][R8.64] ;  /* 0x0000000808097981 */ /* 0x000f28000c1e1900 */
[----:B------:R-:W4:Y:S01]  /*0330*/  LDG.E R26, desc[UR8][R4.64+0xc] ;  /* 0x00000c08041a7981 */ /* 0x000f22000c1e1900 */
[----:B-1----:R-:W-:-:S03]  /*0340*/  IMAD.WIDE R14, R0, 0x4, R16 ;  /* 0x00000004000e7825 */ /* 0x002fc600078e0210 */
[----:B------:R-:W4:Y:S04]  /*0350*/  LDG.E R13, desc[UR8][R12.64] ;  /* 0x000000080c0d7981 */ /* 0x000f28000c1e1900 */
[----:B------:R-:W4:Y:S01]  /*0360*/  LDG.E R8, desc[UR8][R4.64+0x10] ;  /* 0x0000100804087981 */ /* 0x000f22000c1e1900 */
[----:B--2---:R-:W-:-:S03]  /*0370*/  IMAD.WIDE R6, R0, 0x4, R14 ;  /* 0x0000000400067825 */ /* 0x004fc600078e020e */
[----:B------:R-:W2:Y:S04]  /*0380*/  LDG.E R28, desc[UR8][R16.64] ;  /* 0x00000008101c7981 */ /* 0x000ea8000c1e1900 */
[----:B------:R-:W2:Y:S04]  /*0390*/  LDG.E R12, desc[UR8][R4.64+0x18] ;  /* 0x00001808040c7981 */ /* 0x000ea8000c1e1900 */
[----:B------:R-:W2:Y:S04]  /*03a0*/  LDG.E R7, desc[UR8][R6.64] ;  /* 0x0000000806077981 */ /* 0x000ea8000c1e1900 */
[----:B------:R-:W2:Y:S04]  /*03b0*/  LDG.E R17, desc[UR8][R4.64+0x14] ;  /* 0x0000140804117981 */ /* 0x000ea8000c1e1900 */
[----:B------:R0:W2:Y:S04]  /*03c0*/  LDG.E R16, desc[UR8][R4.64+0x1c] ;  /* 0x00001c0804107981 */ /* 0x0000a8000c1e1900 */
[----:B------:R-:W0:Y:S01]  /*03d0*/  LDG.E R5, desc[UR8][R14.64] ;  /* 0x000000080e057981 */ /* 0x000e22000c1e1900 */
[----:B------:R-:W-:-:S04]  /*03e0*/  UIADD3 UR7, UPT, UPT, UR7, 0x8, URZ ;  /* 0x0000000807077890 */ /* 0x000fc8000fffe0ff */
[----:B------:R-:W-:Y:S01]  /*03f0*/  UISETP.NE.AND UP1, UPT, UR7, URZ, UPT ;  /* 0x000000ff0700728c */ /* 0x000fe2000bf25270 */
[----:B------:R-:W-:Y:S02]  /*0400*/  IADD3 R18, PT, PT, R18, 0x8, RZ ;  /* 0x0000000812127810 */ /* 0x000fe40007ffe0ff */
[----:B------:R-:W-:Y:S01]  /*0410*/  LEA R21, R0, R21, 0x3 ;  /* 0x0000001500157211 */ /* 0x000fe200078e18ff */
[----:B---3-5:R-:W-:-:S04]  /*0420*/  FFMA R10, R27, R25, R10 ;  /* 0x000000191b0a7223 */ /* 0x028fc8000000000a */
[----:B----4-:R-:W-:-:S04]  /*0430*/  FFMA R29, R29, R20, R10 ;  /* 0x000000141d1d7223 */ /* 0x010fc8000000000a */
[----:B------:R-:W-:-:S04]  /*0440*/  FFMA R29, R22, R24, R29 ;  /* 0x00000018161d7223 */ /* 0x000fc8000000001d */
[----:B------:R-:W-:-:S04]  /*0450*/  FFMA R9, R26, R9, R29 ;  /* 0x000000091a097223 */ /* 0x000fc8000000001d */
[----:B------:R-:W-:-:S04]  /*0460*/  FFMA R8, R8, R13, R9 ;  /* 0x0000000d08087223 */ /* 0x000fc80000000009 */
[----:B--2---:R-:W-:-:S04]  /*0470*/  FFMA R17, R17, R28, R8 ;  /* 0x0000001c11117223 */ /* 0x004fc80000000008 */
[----:B0-----:R-:W-:-:S04]  /*0480*/  FFMA R5, R12, R5, R17 ;  /* 0x000000050c057223 */ /* 0x001fc80000000011 */
[----:B------:R-:W-:Y:S01]  /*0490*/  FFMA R10, R16, R7, R5 ;  /* 0x00000007100a7223 */ /* 0x000fe20000000005 */
[----:B------:R-:W-:Y:S06]  /*04a0*/  BRA.U UP1, `(.L_x_2) ;  /* 0xfffffffd015c7547 */ /* 0x000fec000b83ffff */
.L_x_1:
[----:B------:R-:W-:Y:S05]  /*04b0*/  BRA.U !UP0, `(.L_x_0) ;  /* 0x0000000108d87547 */ /* 0x000fea000b800000 */
[----:B------:R-:W0:Y:S01]  /*04c0*/  LDC R12, c[0x0][0x3b4] ;  /* 0x0000ed00ff0c7b82 */ /* 0x000e220000000800 */
[----:B------:R-:W-:Y:S01]  /*04d0*/  UISETP.GE.U32.AND UP0, UPT, UR6, 0x4, UPT ;  /* 0x000000040600788c */ /* 0x000fe2000bf06070 */
[----:B0-----:R-:W-:-:S04]  /*04e0*/  LOP3.LUT R20, R12, 0x3, RZ, 0xc0, !PT ;  /* 0x000000030c147812 */ /* 0x001fc800078ec0ff */
[----:B------:R-:W-:-:S04]  /*04f0*/  ISETP.NE.AND P0, PT, R20, RZ, PT ;  /* 0x000000ff1400720c */ /* 0x000fc80003f05270 */
[----:B------:R-:W-:Y:S09]  /*0500*/  BRA.U !UP0, `(.L_x_3) ;  /* 0x0000000108587547 */ /* 0x000ff2000b800000 */
[----:B------:R-:W0:Y:S01]  /*0510*/  LDC.64 R16, c[0x0][0x390] ;  /* 0x0000e400ff107b82 */ /* 0x000e220000000a00 */
[----:B------:R-:W-:Y:S01]  /*0520*/  IMAD R9, R23, R0, R3 ;  /* 0x0000000017097224 */ /* 0x000fe200078e0203 */
[----:B------:R-:W-:-:S06]  /*0530*/  IADD3 R7, PT, PT, R2, R23, RZ ;  /* 0x0000001702077210 */ /* 0x000fcc0007ffe0ff */
[----:B------:R-:W1:Y:S01]  /*0540*/  LDC.64 R4, c[0x0][0x380] ;  /* 0x0000e000ff047b82 */ /* 0x000e620000000a00 */
[----:B0-----:R-:W-:-:S04]  /*0550*/  IMAD.WIDE R16, R9, 0x4, R16 ;  /* 0x0000000409107825 */ /* 0x001fc800078e0210 */
[----:B-1----:R-:W-:-:S04]  /*0560*/  IMAD.WIDE R4, R7, 0x4, R4 ;  /* 0x0000000407047825 */ /* 0x002fc800078e0204 */
[C---:B------:R-:W-:Y:S01]  /*0570*/  IMAD.WIDE R6, R0.reuse, 0x4, R16 ;  /* 0x0000000400067825 */ /* 0x040fe200078e0210 */
[----:B------:R-:W2:Y:S04]  /*0580*/  LDG.E R13, desc[UR8][R4.64] ;  /* 0x00000008040d7981 */ /* 0x000ea8000c1e1900 */
[----:B------:R-:W2:Y:S01]  /*0590*/  LDG.E R16, desc[UR8][R16.64] ;  /* 0x0000000810107981 */ /* 0x000ea2000c1e1900 */
[----:B------:R-:W-:-:S03]  /*05a0*/  IMAD.WIDE R8, R0, 0x4, R6 ;  /* 0x0000000400087825 */ /* 0x000fc600078e0206 */
[----:B------:R-:W3:Y:S04]  /*05b0*/  LDG.E R6, desc[UR8][R6.64] ;  /* 0x0000000806067981 */ /* 0x000ee8000c1e1900 */
[----:B------:R-:W3:Y:S01]  /*05c0*/  LDG.E R18, desc[UR8][R4.64+0x4] ;  /* 0x0000040804127981 */ /* 0x000ee2000c1e1900 */
[----:B------:R-:W-:-:S03]  /*05d0*/  IMAD.WIDE R14, R0, 0x4, R8 ;  /* 0x00000004000e7825 */ /* 0x000fc600078e0208 */
[----:B------:R-:W4:Y:S04]  /*05e0*/  LDG.E R21, desc[UR8][R8.64] ;  /* 0x0000000808157981 */ /* 0x000f28000c1e1900 */
[----:B------:R-:W4:Y:S04]  /*05f0*/  LDG.E R22, desc[UR8][R4.64+0x8] ;  /* 0x0000080804167981 */ /* 0x000f28000c1e1900 */
[----:B------:R-:W4:Y:S04]  /*0600*/  LDG.E R24, desc[UR8][R4.64+0xc] ;  /* 0x00000c0804187981 */ /* 0x000f28000c1e1900 */
[----:B------:R-:W4:Y:S01]  /*0610*/  LDG.E R14, desc[UR8][R14.64] ;  /* 0x000000080e0e7981 */ /* 0x000f22000c1e1900 */
[----:B------:R-:W-:Y:S01]  /*0620*/  IADD3 R23, PT, PT, R23, 0x4, RZ ;  /* 0x0000000417177810 */ /* 0x000fe20007ffe0ff */
[----:B--2--5:R-:W-:-:S04]  /*0630*/  FFMA R13, R13, R16, R10 ;  /* 0x000000100d0d7223 */ /* 0x024fc8000000000a */
[----:B---3--:R-:W-:-:S04]  /*0640*/  FFMA R13, R18, R6, R13 ;  /* 0x00000006120d7223 */ /* 0x008fc8000000000d */
[----:B----4-:R-:W-:-:S04]  /*0650*/  FFMA R13, R22, R21, R13 ;  /* 0x00000015160d7223 */ /* 0x010fc8000000000d */
[----:B------:R-:W-:-:S07]  /*0660*/  FFMA R10, R24, R14, R13 ;  /* 0x0000000e180a7223 */ /* 0x000fce000000000d */
.L_x_3:
[----:B------:R-:W-:Y:S05]  /*0670*/  @!P0 BRA `(.L_x_0) ;  /* 0x0000000000688947 */ /* 0x000fea0003800000 */
[----:B------:R-:W-:Y:S02]  /*0680*/  ISETP.NE.AND P0, PT, R20, 0x1, PT ;  /* 0x000000011400780c */ /* 0x000fe40003f05270 */
[----:B------:R-:W-:-:S04]  /*0690*/  LOP3.LUT R12, R12, 0x1, RZ, 0xc0, !PT ;  /* 0x000000010c0c7812 */ /* 0x000fc800078ec0ff */
[----:B------:R-:W-:-:S07]  /*06a0*/  ISETP.NE.U32.AND P1, PT, R12, 0x1, PT ;  /* 0x000000010c00780c */ /* 0x000fce0003f25070 */
[----:B------:R-:W0:Y:S01]  /*06b0*/  @P0 LDC.64 R8, c[0x0][0x390] ;  /* 0x0000e400ff080b82 */ /* 0x000e220000000a00 */
[C---:B------:R-:W-:Y:S01]  /*06c0*/  @P0 IMAD R17, R23.reuse, R0, R3 ;  /* 0x0000000017110224 */ /* 0x040fe200078e0203 */
[----:B------:R-:W-:Y:S02]  /*06d0*/  @P0 IADD3 R15, PT, PT, R2, R23, RZ ;  /* 0x00000017020f0210 */ /* 0x000fe40007ffe0ff */
[----:B------:R-:W-:-:S04]  /*06e0*/  @P0 IADD3 R23, PT, PT, R23, 0x2, RZ ;  /* 0x0000000217170810 */ /* 0x000fc80007ffe0ff */
[----:B------:R-:W1:Y:S08]  /*06f0*/  @P0 LDC.64 R12, c[0x0][0x380] ;  /* 0x0000e000ff0c0b82 */ /* 0x000e700000000a00 */
[----:B------:R-:W2:Y:S08]  /*0700*/  @!P1 LDC.64 R6, c[0x0][0x380] ;  /* 0x0000e000ff069b82 */ /* 0x000eb00000000a00 */
[----:B------:R-:W3:Y:S01]  /*0710*/  @!P1 LDC.64 R4, c[0x0][0x390] ;  /* 0x0000e400ff049b82 */ /* 0x000ee20000000a00 */
[----:B0-----:R-:W-:Y:S01]  /*0720*/  @P0 IMAD.WIDE R8, R17, 0x4, R8 ;  /* 0x0000000411080825 */ /* 0x001fe200078e0208 */
[----:B------:R-:W-:-:S03]  /*0730*/  @!P1 IADD3 R17, PT, PT, R2, R23, RZ ;  /* 0x0000001702119210 */ /* 0x000fc60007ffe0ff */
[----:B------:R-:W-:Y:S01]  /*0740*/  @!P1 IMAD R23, R23, R0, R3 ;  /* 0x0000000017179224 */ /* 0x000fe200078e0203 */
[----:B------:R-:W4:Y:S01]  /*0750*/  @P0 LDG.E R2, desc[UR8][R8.64] ;  /* 0x0000000808020981 */ /* 0x000f22000c1e1900 */
[----:B-1----:R-:W-:-:S04]  /*0760*/  @P0 IMAD.WIDE R12, R15, 0x4, R12 ;  /* 0x000000040f0c0825 */ /* 0x002fc800078e020c */
[----:B------:R-:W-:Y:S01]  /*0770*/  @P0 IMAD.WIDE R14, R0, 0x4, R8 ;  /* 0x00000004000e0825 */ /* 0x000fe200078e0208 */
[----:B------:R-:W4:Y:S03]  /*0780*/  @P0 LDG.E R21, desc[UR8][R12.64] ;  /* 0x000000080c150981 */ /* 0x000f26000c1e1900 */
[----:B--2---:R-:W-:Y:S01]  /*0790*/  @!P1 IMAD.WIDE R6, R17, 0x4, R6 ;  /* 0x0000000411069825 */ /* 0x004fe200078e0206 */
[----:B------:R-:W2:Y:S04]  /*07a0*/  @P0 LDG.E R25, desc[UR8][R12.64+0x4] ;  /* 0x000004080c190981 */ /* 0x000ea8000c1e1900 */
[----:B------:R-:W2:Y:S01]  /*07b0*/  @P0 LDG.E R14, desc[UR8][R14.64] ;  /* 0x000000080e0e0981 */ /* 0x000ea2000c1e1900 */
[----:B---3--:R-:W-:-:S03]  /*07c0*/  @!P1 IMAD.WIDE R4, R23, 0x4, R4 ;  /* 0x0000000417049825 */ /* 0x008fc600078e0204 */
[----:B------:R-:W3:Y:S04]  /*07d0*/  @!P1 LDG.E R7, desc[UR8][R6.64] ;  /* 0x0000000806079981 */ /* 0x000ee8000c1e1900 */
[----:B------:R-:W3:Y:S01]  /*07e0*/  @!P1 LDG.E R4, desc[UR8][R4.64] ;  /* 0x0000000804049981 */ /* 0x000ee2000c1e1900 */
[----:B----45:R-:W-:-:S04]  /*07f0*/  @P0 FFMA R2, R21, R2, R10 ;  /* 0x0000000215020223 */ /* 0x030fc8000000000a */
[----:B--2---:R-:W-:-:S04]  /*0800*/  @P0 FFMA R10, R25, R14, R2 ;  /* 0x0000000e190a0223 */ /* 0x004fc80000000002 */
[----:B---3--:R-:W-:-:S07]  /*0810*/  @!P1 FFMA R10, R7, R4, R10 ;  /* 0x00000004070a9223 */ /* 0x008fce000000000a */
.L_x_0:
[C---:B------:R-:W-:Y:S02]  /*0820*/  IADD3 R4, PT, PT, R0.reuse, -0x1, RZ ;  /* 0xffffffff00047810 */ /* 0x040fe40007ffe0ff */
[----:B------:R-:W-:Y:S02]  /*0830*/  LOP3.LUT R2, R0, 0x7, RZ, 0xc0, !PT ;  /* 0x0000000700027812 */ /* 0x000fe400078ec0ff */
[----:B------:R-:W-:Y:S01]  /*0840*/  ISETP.GE.U32.AND P1, PT, R4, 0x7, PT ;  /* 0x000000070400780c */ /* 0x000fe20003f26070 */
[----:B------:R-:W-:Y:S01]  /*0850*/  IMAD R4, R19, R0, RZ ;  /* 0x0000000013047224 */ /* 0x000fe200078e02ff */
[----:B------:R-:W-:Y:S02]  /*0860*/  ISETP.NE.AND P0, PT, R2, RZ, PT ;  /* 0x000000ff0200720c */ /* 0x000fe40003f05270 */
[----:B------:R-:W-:-:S09]  /*0870*/  MOV R7, RZ ;  /* 0x000000ff00077202 */ /* 0x000fd20000000f00 */
[----:B------:R-:W-:Y:S05]  /*0880*/  @!P1 BRA `(.L_x_4) ;  /* 0x0000000000e89947 */ /* 0x000fea0003800000 */
[C---:B------:R-:W-:Y:S01]  /*0890*/  LOP3.LUT R7, R0.reuse, 0x7ffffff8, RZ, 0xc0, !PT ;  /* 0x7ffffff800077812 */ /* 0x040fe200078ec0ff */
[C---:B------:R-:W-:Y:S01]  /*08a0*/  IMAD R15, R0.reuse, 0x5, R3 ;  /* 0x00000005000f7824 */ /* 0x040fe200078e0203 */
[C---:B------:R-:W-:Y:S01]  /*08b0*/  IADD3 R9, PT, PT, R0.reuse, UR4, R11 ;  /* 0x0000000400097c10 */ /* 0x040fe2000fffe00b */
[C-C-:B------:R-:W-:Y:S01]  /*08c0*/  IMAD R11, R0.reuse, 0x3, R3.reuse ;  /* 0x00000003000b7824 */ /* 0x140fe200078e0203 */
[CC--:B------:R-:W-:Y:S01]  /*08d0*/  LEA R5, R0.reuse, R3.reuse, 0x1 ;  /* 0x0000000300057211 */ /* 0x0c0fe200078e08ff */
[C-C-:B------:R-:W-:Y:S01]  /*08e0*/  IMAD R17, R0.reuse, 0x6, R3.reuse ;  /* 0x0000000600117824 */ /* 0x140fe200078e0203 */
[CC--:B------:R-:W-:Y:S01]  /*08f0*/  LEA R13, R0.reuse, R3.reuse, 0x2 ;  /* 0x00000003000d7211 */ /* 0x0c0fe200078e10ff */
[----:B------:R-:W-:Y:S01]  /*0900*/  IMAD R25, R0, 0x7, R3 ;  /* 0x0000000700197824 */ /* 0x000fe200078e0203 */
[----:B------:R-:W-:Y:S02]  /*0910*/  MOV R8, R4 ;  /* 0x0000000400087202 */ /* 0x000fe40000000f00 */
[----:B------:R-:W-:-:S02]  /*0920*/  MOV R29, R3 ;  /* 0x00000003001d7202 */ /* 0x000fc40000000f00 */
[----:B------:R-:W-:-:S07]  /*0930*/  IADD3 R6, PT, PT, -R7, RZ, RZ ;  /* 0x000000ff07067210 */ /* 0x000fce0007ffe1ff */
.L_x_5:
[----:B------:R-:W0:Y:S08]  /*0940*/  LDC.64 R18, c[0x0][0x398] ;  /* 0x0000e600ff127b82 */ /* 0x000e300000000a00 */
[----:B------:R-:W1:Y:S01]  /*0950*/  LDC.64 R20, c[0x0][0x388] ;  /* 0x0000e200ff147b82 */ /* 0x000e620000000a00 */
[----:B0-----:R-:W-:-:S06]  /*0960*/  IMAD.WIDE.U32 R22, R29, 0x4, R18 ;  /* 0x000000041d167825 */ /* 0x001fcc00078e0012 */
[----:B------:R-:W2:Y:S01]  /*0970*/  LDG.E R23, desc[UR8][R22.64] ;  /* 0x0000000816177981 */ /* 0x000ea2000c1e1900 */
[----:B-1----:R-:W-:-:S05]  /*0980*/  IMAD.WIDE R20, R8, 0x4, R20 ;  /* 0x0000000408147825 */ /* 0x002fca00078e0214 */
[----:B------:R-:W2:Y:S01]  /*0990*/  LDG.E R12, desc[UR8][R20.64] ;  /* 0x00000008140c7981 */ /* 0x000ea2000c1e1900 */
[----:B------:R-:W-:-:S03]  /*09a0*/  IMAD.WIDE.U32 R26, R9, 0x4, R18 ;  /* 0x00000004091a7825 */ /* 0x000fc600078e0012 */
[----:B------:R-:W3:Y:S04]  /*09b0*/  LDG.E R14, desc[UR8][R20.64+0x4] ;  /* 0x00000408140e7981 */ /* 0x000ee8000c1e1900 */
[----:B------:R-:W4:Y:S04]  /*09c0*/  LDG.E R28, desc[UR8][R20.64+0x8] ;  /* 0x00000808141c7981 */ /* 0x000f28000c1e1900 */
[----:B------:R-:W4:Y:S01]  /*09d0*/  LDG.E R16, desc[UR8][R20.64+0xc] ;  /* 0x00000c0814107981 */ /* 0x000f22000c1e1900 */
[----:B--2--5:R-:W-:Y:S01]  /*09e0*/  FFMA R10, R12, R23, R10 ;  /* 0x000000170c0a7223 */ /* 0x024fe2000000000a */
[----:B------:R-:W-:-:S02]  /*09f0*/  IMAD.WIDE.U32 R22, R5, 0x4, R18 ;  /* 0x0000000405167825 */ /* 0x000fc400078e0012 */
[----:B------:R0:W3:Y:S04]  /*0a00*/  LDG.E R12, desc[UR8][R26.64] ;  /* 0x000000081a0c7981 */ /* 0x0000e8000c1e1900 */
[----:B------:R-:W4:Y:S01]  /*0a10*/  LDG.E R23, desc[UR8][R22.64] ;  /* 0x0000000816177981 */ /* 0x000f22000c1e1900 */
[----:B0-----:R-:W-:-:S05]  /*0a20*/  IMAD.WIDE.U32 R26, R11, 0x4, R18 ;  /* 0x000000040b1a7825 */ /* 0x001fca00078e0012 */
[----:B------:R0:W2:Y:S02]  /*0a30*/  LDG.E R24, desc[UR8][R26.64] ;  /* 0x000000081a187981 */ /* 0x0000a4000c1e1900 */
[----:B0-----:R-:W-:-:S04]  /*0a40*/  IMAD.WIDE.U32 R26, R13, 0x4, R18 ;  /* 0x000000040d1a7825 */ /* 0x001fc800078e0012 */
[----:B---3--:R-:W-:Y:S02]  /*0a50*/  FFMA R10, R14, R12, R10 ;  /* 0x0000000c0e0a7223 */ /* 0x008fe4000000000a */
[----:B------:R-:W3:Y:S02]  /*0a60*/  LDG.E R14, desc[UR8][R20.64+0x14] ;  /* 0x00001408140e7981 */ /* 0x000ee4000c1e1900 */
[----:B----4-:R-:W-:Y:S01]  /*0a70*/  FFMA R10, R28, R23, R10 ;  /* 0x000000171c0a7223 */ /* 0x010fe2000000000a */
[----:B------:R-:W-:Y:S01]  /*0a80*/  IMAD.WIDE.U32 R22, R15, 0x4, R18 ;  /* 0x000000040f167825 */ /* 0x000fe200078e0012 */
[----:B------:R-:W4:Y:S04]  /*0a90*/  LDG.E R12, desc[UR8][R20.64+0x18] ;  /* 0x00001808140c7981 */ /* 0x000f28000c1e1900 */
[----:B------:R-:W4:Y:S01]  /*0aa0*/  LDG.E R28, desc[UR8][R20.64+0x1c] ;  /* 0x00001c08141c7981 */ /* 0x000f22000c1e1900 */
[----:B--2---:R-:W-:-:S03]  /*0ab0*/  FFMA R10, R16, R24, R10 ;  /* 0x00000018100a7223 */ /* 0x004fc6000000000a */
[----:B------:R-:W3:Y:S04]  /*0ac0*/  LDG.E R23, desc[UR8][R22.64] ;  /* 0x0000000816177981 */ /* 0x000ee8000c1e1900 */
[----:B------:R0:W2:Y:S04]  /*0ad0*/  LDG.E R24, desc[UR8][R26.64] ;  /* 0x000000081a187981 */ /* 0x0000a8000c1e1900 */
[----:B------:R-:W2:Y:S01]  /*0ae0*/  LDG.E R16, desc[UR8][R20.64+0x10] ;  /* 0x0000100814107981 */ /* 0x000ea2000c1e1900 */
[----:B0-----:R-:W-:-:S04]  /*0af0*/  IMAD.WIDE.U32 R26, R17, 0x4, R18 ;  /* 0x00000004111a7825 */ /* 0x001fc800078e0012 */
[----:B------:R-:W-:Y:S02]  /*0b00*/  IMAD.WIDE.U32 R18, R25, 0x4, R18 ;  /* 0x0000000419127825 */ /* 0x000fe400078e0012 */
[----:B------:R-:W4:Y:S04]  /*0b10*/  LDG.E R27, desc[UR8][R26.64] ;  /* 0x000000081a1b7981 */ /* 0x000f28000c1e1900 */
[----:B------:R-:W4:Y:S01]  /*0b20*/  LDG.E R19, desc[UR8][R18.64] ;  /* 0x0000000812137981 */ /* 0x000f22000c1e1900 */
[----:B------:R-:W-:-:S04]  /*0b30*/  IADD3 R6, PT, PT, R6, 0x8, RZ ;  /* 0x0000000806067810 */ /* 0x000fc80007ffe0ff */
[----:B------:R-:W-:Y:S02]  /*0b40*/  ISETP.NE.AND P1, PT, R6, RZ, PT ;  /* 0x000000ff0600720c */ /* 0x000fe40003f25270 */
[C---:B------:R-:W-:Y:S02]  /*0b50*/  LEA R9, R0.reuse, R9, 0x3 ;  /* 0x0000000900097211 */ /* 0x040fe400078e18ff */
[C---:B------:R-:W-:Y:S02]  /*0b60*/  LEA R5, R0.reuse, R5, 0x3 ;  /* 0x0000000500057211 */ /* 0x040fe400078e18ff */
[C---:B------:R-:W-:Y:S02]  /*0b70*/  LEA R11, R0.reuse, R11, 0x3 ;  /* 0x0000000b000b7211 */ /* 0x040fe400078e18ff */
[C---:B------:R-:W-:Y:S02]  /*0b80*/  LEA R13, R0.reuse, R13, 0x3 ;  /* 0x0000000d000d7211 */ /* 0x040fe400078e18ff */
[----:B------:R-:W-:-:S02]  /*0b90*/  LEA R15, R0, R15, 0x3 ;  /* 0x0000000f000f7211 */ /* 0x000fc400078e18ff */
[C---:B------:R-:W-:Y:S02]  /*0ba0*/  LEA R17, R0.reuse, R17, 0x3 ;  /* 0x0000001100117211 */ /* 0x040fe400078e18ff */
[C---:B------:R-:W-:Y:S02]  /*0bb0*/  LEA R25, R0.reuse, R25, 0x3 ;  /* 0x0000001900197211 */ /* 0x040fe400078e18ff */
[----:B------:R-:W-:Y:S02]  /*0bc0*/  LEA R29, R0, R29, 0x3 ;  /* 0x0000001d001d7211 */ /* 0x000fe400078e18ff */
[----:B------:R-:W-:Y:S01]  /*0bd0*/  IADD3 R8, PT, PT, R8, 0x8, RZ ;  /* 0x0000000808087810 */ /* 0x000fe20007ffe0ff */
[----:B--2---:R-:W-:-:S04]  /*0be0*/  FFMA R10, R16, R24, R10 ;  /* 0x00000018100a7223 */ /* 0x004fc8000000000a */
[----:B---3--:R-:W-:-:S04]  /*0bf0*/  FFMA R10, R14, R23, R10 ;  /* 0x000000170e0a7223 */ /* 0x008fc8000000000a */
[----:B----4-:R-:W-:-:S04]  /*0c00*/  FFMA R10, R12, R27, R10 ;  /* 0x0000001b0c0a7223 */ /* 0x010fc8000000000a */
[----:B------:R-:W-:Y:S01]  /*0c10*/  FFMA R10, R28, R19, R10 ;  /* 0x000000131c0a7223 */ /* 0x000fe2000000000a */
[----:B------:R-:W-:Y:S06]  /*0c20*/  @P1 BRA `(.L_x_5) ;  /* 0xfffffffc00441947 */ /* 0x000fec000383ffff */
.L_x_4:
[----:B------:R-:W-:Y:S05]  /*0c30*/  @!P0 BRA `(.L_x_6) ;  /* 0x0000000000e48947 */ /* 0x000fea0003800000 */
[----:B------:R-:W-:Y:S02]  /*0c40*/  ISETP.GE.U32.AND P0, PT, R2, 0x4, PT ;  /* 0x000000040200780c */ /* 0x000fe40003f06070 */
[----:B------:R-:W-:-:S04]  /*0c50*/  LOP3.LUT R6, R0, 0x3, RZ, 0xc0, !PT ;  /* 0x0000000300067812 */ /* 0x000fc800078ec0ff */
[----:B------:R-:W-:-:S07]  /*0c60*/  ISETP.NE.AND P1, PT, R6, RZ, PT ;  /* 0x000000ff0600720c */ /* 0x000fce0003f25270 */
[----:B------:R-:W-:Y:S06]  /*0c70*/  @!P0 BRA `(.L_x_7) ;  /* 0x0000000000648947 */ /* 0x000fec0003800000 */
[----:B------:R-:W0:Y:S01]  /*0c80*/  LDC.64 R8, c[0x0][0x398] ;  /* 0x0000e600ff087b82 */ /* 0x000e220000000a00 */
[----:B------:R-:W-:Y:S01]  /*0c90*/  IMAD R19, R7, R0, R3 ;  /* 0x0000000007137224 */ /* 0x000fe200078e0203 */
[----:B------:R-:W-:-:S04]  /*0ca0*/  IADD3 R5, PT, PT, R4, R7, RZ ;  /* 0x0000000704057210 */ /* 0x000fc80007ffe0ff */
[-C--:B------:R-:W-:Y:S02]  /*0cb0*/  IADD3 R17, PT, PT, R19, R0.reuse, RZ ;  /* 0x0000000013117210 */ /* 0x080fe40007ffe0ff */
[----:B------:R-:W1:Y:S02]  /*0cc0*/  LDC.64 R12, c[0x0][0x388] ;  /* 0x0000e200ff0c7b82 */ /* 0x000e640000000a00 */
[----:B------:R-:W-:Y:S01]  /*0cd0*/  IADD3 R11, PT, PT, R17, R0, RZ ;  /* 0x00000000110b7210 */ /* 0x000fe20007ffe0ff */
[----:B0-----:R-:W-:-:S04]  /*0ce0*/  IMAD.WIDE.U32 R18, R19, 0x4, R8 ;  /* 0x0000000413127825 */ /* 0x001fc800078e0008 */
[----:B------:R-:W-:Y:S02]  /*0cf0*/  IMAD.WIDE.U32 R16, R17, 0x4, R8 ;  /* 0x0000000411107825 */ /* 0x000fe400078e0008 */
[----:B------:R-:W2:Y:S02]  /*0d00*/  LDG.E R18, desc[UR8][R18.64] ;  /* 0x0000000812127981 */ /* 0x000ea4000c1e1900 */
[----:B-1----:R-:W-:Y:S02]  /*0d10*/  IMAD.WIDE R12, R5, 0x4, R12 ;  /* 0x00000004050c7825 */ /* 0x002fe400078e020c */
[----:B------:R-:W3:Y:S02]  /*0d20*/  LDG.E R16, desc[UR8][R16.64] ;  /* 0x0000000810107981 */ /* 0x000ee4000c1e1900 */
[C-C-:B------:R-:W-:Y:S01]  /*0d30*/  IMAD.WIDE.U32 R14, R11.reuse, 0x4, R8.reuse ;  /* 0x000000040b0e7825 */ /* 0x140fe200078e0008 */
[----:B------:R-:W-:Y:S01]  /*0d40*/  IADD3 R11, PT, PT, R11, R0, RZ ;  /* 0x000000000b0b7210 */ /* 0x000fe20007ffe0ff */
[----:B------:R-:W2:Y:S04]  /*0d50*/  LDG.E R5, desc[UR8][R12.64] ;  /* 0x000000080c057981 */ /* 0x000ea8000c1e1900 */
[----:B------:R-:W3:Y:S01]  /*0d60*/  LDG.E R2, desc[UR8][R12.64+0x4] ;  /* 0x000004080c027981 */ /* 0x000ee2000c1e1900 */
[----:B------:R-:W-:-:S03]  /*0d70*/  IMAD.WIDE.U32 R8, R11, 0x4, R8 ;  /* 0x000000040b087825 */ /* 0x000fc600078e0008 */
        /* <DEDUP_REMOVED lines=9> */
.L_x_7:
[----:B------:R-:W-:Y:S05]  /*0e10*/  @!P1 BRA `(.L_x_6) ;  /* 0x00000000006c9947 */ /* 0x000fea0003800000 */
[----:B------:R-:W-:Y:S02]  /*0e20*/  ISETP.NE.AND P0, PT, R6, 0x1, PT ;  /* 0x000000010600780c */ /* 0x000fe40003f05270 */
[----:B------:R-:W-:-:S04]  /*0e30*/  LOP3.LUT R2, R0, 0x1, RZ, 0xc0, !PT ;  /* 0x0000000100027812 */ /* 0x000fc800078ec0ff */
[----:B------:R-:W-:-:S07]  /*0e40*/  ISETP.NE.U32.AND P1, PT, R2, 0x1, PT ;  /* 0x000000010200780c */ /* 0x000fce0003f25070 */
[----:B------:R-:W0:Y:S01]  /*0e50*/  @P0 LDC.64 R18, c[0x0][0x398] ;  /* 0x0000e600ff120b82 */ /* 0x000e220000000a00 */
[CC--:B------:R-:W-:Y:S01]  /*0e60*/  @P0 IMAD R17, R7.reuse, R0.reuse, R3 ;  /* 0x0000000007110224 */ /* 0x0c0fe200078e0203 */
[----:B------:R-:W-:Y:S02]  /*0e70*/  @P0 IADD3 R5, PT, PT, R4, R7, RZ ;  /* 0x0000000704050210 */ /* 0x000fe40007ffe0ff */
[----:B------:R-:W-:Y:S02]  /*0e80*/  @P0 IADD3 R7, PT, PT, R7, 0x2, RZ ;  /* 0x0000000207070810 */ /* 0x000fe40007ffe0ff */
[C---:B------:R-:W-:Y:S02]  /*0e90*/  @P0 IADD3 R11, PT, PT, R17.reuse, R0, RZ ;  /* 0x00000000110b0210 */ /* 0x040fe40007ffe0ff */
[----:B------:R-:W1:Y:S08]  /*0ea0*/  @P0 LDC.64 R8, c[0x0][0x388] ;  /* 0x0000e200ff080b82 */ /* 0x000e700000000a00 */
[----:B------:R-:W2:Y:S08]  /*0eb0*/  @!P1 LDC.64 R14, c[0x0][0x388] ;  /* 0x0000e200ff0e9b82 */ /* 0x000eb00000000a00 */
[----:B------:R-:W3:Y:S01]  /*0ec0*/  @!P1 LDC.64 R12, c[0x0][0x398] ;  /* 0x0000e600ff0c9b82 */ /* 0x000ee20000000a00 */
[----:B0-----:R-:W-:-:S04]  /*0ed0*/  @P0 IMAD.WIDE.U32 R16, R17, 0x4, R18 ;  /* 0x0000000411100825 */ /* 0x001fc800078e0012 */
[----:B------:R-:W-:Y:S02]  /*0ee0*/  @P0 IMAD.WIDE.U32 R18, R11, 0x4, R18 ;  /* 0x000000040b120825 */ /* 0x000fe400078e0012 */
[----:B------:R-:W4:Y:S02]  /*0ef0*/  @P0 LDG.E R16, desc[UR8][R16.64] ;  /* 0x0000000810100981 */ /* 0x000f24000c1e1900 */
[----:B-1----:R-:W-:Y:S01]  /*0f00*/  @P0 IMAD.WIDE R8, R5, 0x4, R8 ;  /* 0x0000000405080825 */ /* 0x002fe200078e0208 */
[----:B------:R-:W-:Y:S01]  /*0f10*/  @!P1 IADD3 R5, PT, PT, R4, R7, RZ ;  /* 0x0000000704059210 */ /* 0x000fe20007ffe0ff */
[----:B------:R-:W4:Y:S02]  /*0f20*/  @P0 LDG.E R18, desc[UR8][R18.64] ;  /* 0x0000000812120981 */ /* 0x000f24000c1e1900 */
[----:B------:R-:W-:Y:S02]  /*0f30*/  @!P1 IMAD R7, R7, R0, R3 ;  /* 0x0000000007079224 */ /* 0x000fe400078e0203 */
[----:B------:R-:W4:Y:S01]  /*0f40*/  @P0 LDG.E R11, desc[UR8][R8.64] ;  /* 0x00000008080b0981 */ /* 0x000f22000c1e1900 */
[----:B--2---:R-:W-:-:S03]  /*0f50*/  @!P1 IMAD.WIDE R14, R5, 0x4, R14 ;  /* 0x00000004050e9825 */ /* 0x004fc600078e020e */
[----:B------:R-:W2:Y:S04]  /*0f60*/  @P0 LDG.E R0, desc[UR8][R8.64+0x4] ;  /* 0x0000040808000981 */ /* 0x000ea8000c1e1900 */
[----:B------:R-:W2:Y:S01]  /*0f70*/  @!P1 LDG.E R15, desc[UR8][R14.64] ;  /* 0x000000080e0f9981 */ /* 0x000ea2000c1e1900 */
[----:B---3--:R-:W-:-:S06]  /*0f80*/  @!P1 IMAD.WIDE.U32 R12, R7, 0x4, R12 ;  /* 0x00000004070c9825 */ /* 0x008fcc00078e000c */
[----:B------:R-:W3:Y:S01]  /*0f90*/  @!P1 LDG.E R12, desc[UR8][R12.64] ;  /* 0x000000080c0c9981 */ /* 0x000ee2000c1e1900 */
[----:B----45:R-:W-:-:S04]  /*0fa0*/  @P0 FFMA R11, R11, R16, R10 ;  /* 0x000000100b0b0223 */ /* 0x030fc8000000000a */
[----:B--2---:R-:W-:-:S04]  /*0fb0*/  @P0 FFMA R10, R0, R18, R11 ;  /* 0x00000012000a0223 */ /* 0x004fc8000000000b */
[----:B---3--:R-:W-:-:S07]  /*0fc0*/  @!P1 FFMA R10, R15, R12, R10 ;  /* 0x0000000c0f0a9223 */ /* 0x008fce000000000a */
.L_x_6:
[C---:B-----5:R-:W-:Y:S01]  /*0fd0*/  FMUL R0, |R10|.reuse, 2.8853900432586669922 ;  /* 0x4038aa3b0a007820 */ /* 0x060fe20000400200 */
[----:B------:R-:W0:Y:S01]  /*0fe0*/  LDC.64 R6, c[0x0][0x3a8] ;  /* 0x0000ea00ff067b82 */ /* 0x000e220000000a00 */
[----:B------:R-:W-:Y:S01]  /*0ff0*/  MOV R8, 0x3c80f082 ;  /* 0x3c80f08200087802 */ /* 0x000fe20000000f00 */
[----:B------:R-:W-:Y:S02]  /*1000*/  HFMA2 R5, -RZ, RZ, 1.875, 0 ;  /* 0x3f800000ff057431 */ /* 0x000fe400000001ff */
[C---:B------:R-:W-:Y:S01]  /*1010*/  FMUL R9, R10.reuse, R10 ;  /* 0x0000000a0a097220 */ /* 0x040fe20000400000 */
[C---:B------:R-:W-:Y:S01]  /*1020*/  FSETP.GE.AND P1, PT, |R10|.reuse, 0.60000002384185791016, PT ;  /* 0x3f19999a0a00780b */ /* 0x040fe20003f26200 */
[----:B------:R-:W1:Y:S01]  /*1030*/  MUFU.EX2 R0, R0 ;  /* 0x0000000000007308 */ /* 0x000e620000000800 */
[----:B------:R-:W-:Y:S01]  /*1040*/  FSETP.GE.AND P0, PT, |R10|, 9.010913848876953125, PT ;  /* 0x41102cb40a00780b */ /* 0x000fe20003f06200 */
[----:B------:R-:W-:Y:S01]  /*1050*/  FFMA R8, R9, R8, -0.052303962409496307373 ;  /* 0xbd563cae09087423 */ /* 0x000fe20000000008 */
[----:B------:R-:W-:Y:S01]  /*1060*/  IADD3 R3, PT, PT, R3, R4, RZ ;  /* 0x0000000403037210 */ /* 0x000fe20007ffe0ff */
[----:B-1----:R-:W-:-:S02]  /*1070*/  FADD R2, R0, 1 ;  /* 0x3f80000000027421 */ /* 0x002fc40000000000 */
[----:B------:R-:W-:Y:S02]  /*1080*/  FFMA R0, R9, R8, 0.1331529766321182251 ;  /* 0x3e08594109007423 */ /* 0x000fe40000000008 */
[----:B0-----:R-:W-:-:S04]  /*1090*/  IMAD.WIDE R6, R3, 0x4, R6 ;  /* 0x0000000403067825 */ /* 0x001fc800078e0206 */
[C---:B------:R-:W-:Y:S01]  /*10a0*/  FFMA R0, R9.reuse, R0, -0.33332768082618713379 ;  /* 0xbeaaa9ed09007423 */ /* 0x040fe20000000000 */
[----:B------:R-:W0:Y:S03]  /*10b0*/  MUFU.RCP R2, R2 ;  /* 0x0000000200027308 */ /* 0x000e260000001000 */
[----:B------:R-:W-:Y:S01]  /*10c0*/  FFMA R9, R9, R0, RZ ;  /* 0x0000000009097223 */ /* 0x000fe200000000ff */
[----:B0-----:R-:W-:-:S05]  /*10d0*/  FFMA R5, R2, -2, R5 ;  /* 0xc000000002057823 */ /* 0x001fca0000000005 */
[----:B------:R-:W-:-:S04]  /*10e0*/  FSEL R5, R5, 1, !P0 ;  /* 0x3f80000005057808 */ /* 0x000fc80004000000 */
[--C-:B------:R-:W-:Y:S01]  /*10f0*/  LOP3.LUT R5, R5, 0x80000000, R10.reuse, 0xb8, !PT ;  /* 0x8000000005057812 */ /* 0x100fe200078eb80a */
[----:B------:R-:W-:-:S05]  /*1100*/  @!P1 FFMA R5, R9, R10, R10 ;  /* 0x0000000a09059223 */ /* 0x000fca000000000a */
[----:B------:R-:W-:Y:S01]  /*1110*/  STG.E desc[UR8][R6.64], R5 ;  /* 0x0000000506007986 */ /* 0x000fe2000c101908 */
[----:B------:R-:W-:Y:S05]  /*1120*/  EXIT ;  /* 0x000000000000794d */ /* 0x000fea0003800000 */
.L_x_8:
[----:B------:R-:W-:-:S00]  /*1130*/  BRA `(.L_x_8) ;  /* 0xfffffffc00fc7947 */ /* 0x000fc0000383ffff */
[----:B------:R-:W-:-:S00]  /*1140*/  NOP ;  /* 0x0000000000007918 */ /* 0x000fc00000000000 */
        /* <DEDUP_REMOVED lines=11> */
.L_x_9:


//--------------------- .nv.shared.reserved.0     --------------------------
	.section	.nv.shared.reserved.0,"aw",@nobits
	.weak		__nv_reservedSMEM_offset_0_alias
	.size		__nv_reservedSMEM_offset_0_alias, 0, 64
	.other		__nv_reservedSMEM_offset_0_alias,@"STO_CUDA_RESERVED_SHARED STV_DEFAULT"
__nv_reservedSMEM_offset_0_alias:
	.zero		0
	.zero		64


//--------------------- .nv.constant0._Z11rnn_forwardPKfS0_S0_S0_S0_Pfiii --------------------------
	.section	.nv.constant0._Z11rnn_forwardPKfS0_S0_S0_S0_Pfiii,"a",@progbits
	.sectionflags	@""
	.align	4
.nv.constant0._Z11rnn_forwardPKfS0_S0_S0_S0_Pfiii:
	.zero		956


//--------------------- SYMBOLS --------------------------

	.type		.nv.reservedSmem.offset0,@object
	.size		.nv.reservedSmem.offset0,0x4
